	.headerflags	@"EF_CUDA_TEXMODE_UNIFIED EF_CUDA_64BIT_ADDRESS EF_CUDA_SM86 EF_CUDA_VIRTUAL_SM(EF_CUDA_SM86)"
	.elftype	@"ET_EXEC"


//--------------------- .nv.info                  --------------------------
	.section	.nv.info,"",@"SHT_CUDA_INFO"
	.align	4


	//----- nvinfo : EIATTR_REGCOUNT
	.align		4
        /*0000*/ 	.byte	0x04, 0x2f
        /*0002*/ 	.short	(.L_2 - .L_1)
	.align		4
.L_1:
        /*0004*/ 	.word	index@(triton_red_fused__to_copy_add_amax_amin_clamp_mul_native_layer_norm_reciprocal_10)
        /*0008*/ 	.word	0x00000028


	//----- nvinfo : EIATTR_MIN_STACK_SIZE
	.align		4
.L_2:
        /*000c*/ 	.byte	0x04, 0x12
        /*000e*/ 	.short	(.L_4 - .L_3)
	.align		4
.L_3:
        /*0010*/ 	.word	index@(triton_red_fused__to_copy_add_amax_amin_clamp_mul_native_layer_norm_reciprocal_10)
        /*0014*/ 	.word	0x00000000


	//----- nvinfo : EIATTR_FRAME_SIZE
	.align		4
.L_4:
        /*0018*/ 	.byte	0x04, 0x11
        /*001a*/ 	.short	(.L_6 - .L_5)
	.align		4
.L_5:
        /*001c*/ 	.word	index@(triton_red_fused__to_copy_add_amax_amin_clamp_mul_native_layer_norm_reciprocal_10)
        /*0020*/ 	.word	0x00000000


	//----- nvinfo : EIATTR_MIN_STACK_SIZE
	.align		4
.L_6:
        /*0024*/ 	.byte	0x04, 0x12
        /*0026*/ 	.short	(.L_8 - .L_7)
	.align		4
.L_7:
        /*0028*/ 	.word	index@(triton_red_fused__to_copy_add_amax_amin_clamp_mul_native_layer_norm_reciprocal_10)
        /*002c*/ 	.word	0x00000000
.L_8:


//--------------------- .nv.info.triton_red_fused__to_copy_add_amax_amin_clamp_mul_native_layer_norm_reciprocal_10 --------------------------
	.section	.nv.info.triton_red_fused__to_copy_add_amax_amin_clamp_mul_native_layer_norm_reciprocal_10,"",@"SHT_CUDA_INFO"
	.sectionflags	@""
	.align	4


	//----- nvinfo : EIATTR_CUDA_API_VERSION
	.align		4
        /*0000*/ 	.byte	0x04, 0x37
        /*0002*/ 	.short	(.L_10 - .L_9)
.L_9:
        /*0004*/ 	.word	0x0000007c


	//----- nvinfo : EIATTR_SW2861232_WAR
	.align		4
.L_10:
        /*0008*/ 	.byte	0x01, 0x35
	.zero		2


	//----- nvinfo : EIATTR_PARAM_CBANK
	.align		4
        /*000c*/ 	.byte	0x04, 0x0a
        /*000e*/ 	.short	(.L_12 - .L_11)
	.align		4
.L_11:
        /*0010*/ 	.word	index@(.nv.constant0.triton_red_fused__to_copy_add_amax_amin_clamp_mul_native_layer_norm_reciprocal_10)
        /*0014*/ 	.short	0x0160
        /*0016*/ 	.short	0x0078


	//----- nvinfo : EIATTR_CBANK_PARAM_SIZE
	.align		4
.L_12:
        /*0018*/ 	.byte	0x03, 0x19
        /*001a*/ 	.short	0x0078


	//----- nvinfo : EIATTR_KPARAM_INFO
	.align		4
        /*001c*/ 	.byte	0x04, 0x17
        /*001e*/ 	.short	(.L_14 - .L_13)
.L_13:
        /*0020*/ 	.word	0x00000000
        /*0024*/ 	.short	0x000f
        /*0026*/ 	.short	0x0070
        /*0028*/ 	.byte	0x00, 0xf4, 0x21, 0x00


	//----- nvinfo : EIATTR_KPARAM_INFO
	.align		4
.L_14:
        /*002c*/ 	.byte	0x04, 0x17
        /*002e*/ 	.short	(.L_16 - .L_15)
.L_15:
        /*0030*/ 	.word	0x00000000
        /*0034*/ 	.short	0x000e
        /*0036*/ 	.short	0x006c
        /*0038*/ 	.byte	0x00, 0xf0, 0x11, 0x00


	//----- nvinfo : EIATTR_KPARAM_INFO
	.align		4
.L_16:
        /*003c*/ 	.byte	0x04, 0x17
        /*003e*/ 	.short	(.L_18 - .L_17)
.L_17:
        /*0040*/ 	.word	0x00000000
        /*0044*/ 	.short	0x000d
        /*0046*/ 	.short	0x0068
        /*0048*/ 	.byte	0x00, 0xf0, 0x11, 0x00


	//----- nvinfo : EIATTR_KPARAM_INFO
	.align		4
.L_18:
        /*004c*/ 	.byte	0x04, 0x17
        /*004e*/ 	.short	(.L_20 - .L_19)
.L_19:
        /*0050*/ 	.word	0x00000000
        /*0054*/ 	.short	0x000c
        /*0056*/ 	.short	0x0060
        /*0058*/ 	.byte	0x00, 0xf4, 0x21, 0x00


	//----- nvinfo : EIATTR_KPARAM_INFO
	.align		4
.L_20:
        /*005c*/ 	.byte	0x04, 0x17
        /*005e*/ 	.short	(.L_22 - .L_21)
.L_21:
        /*0060*/ 	.word	0x00000000
        /*0064*/ 	.short	0x000b
        /*0066*/ 	.short	0x0058
        /*0068*/ 	.byte	0x00, 0xf4, 0x21, 0x00


	//----- nvinfo : EIATTR_KPARAM_INFO
	.align		4
.L_22:
        /*006c*/ 	.byte	0x04, 0x17
        /*006e*/ 	.short	(.L_24 - .L_23)
.L_23:
        /*0070*/ 	.word	0x00000000
        /*0074*/ 	.short	0x000a
        /*0076*/ 	.short	0x0050
        /*0078*/ 	.byte	0x00, 0xf4, 0x21, 0x00


	//----- nvinfo : EIATTR_KPARAM_INFO
	.align		4
.L_24:
        /*007c*/ 	.byte	0x04, 0x17
        /*007e*/ 	.short	(.L_26 - .L_25)
.L_25:
        /*0080*/ 	.word	0x00000000
        /*0084*/ 	.short	0x0009
        /*0086*/ 	.short	0x0048
        /*0088*/ 	.byte	0x00, 0xf4, 0x21, 0x00


	//----- nvinfo : EIATTR_KPARAM_INFO
	.align		4
.L_26:
        /*008c*/ 	.byte	0x04, 0x17
        /*008e*/ 	.short	(.L_28 - .L_27)
.L_27:
        /*0090*/ 	.word	0x00000000
        /*0094*/ 	.short	0x0008
        /*0096*/ 	.short	0x0040
        /*0098*/ 	.byte	0x00, 0xf4, 0x21, 0x00


	//----- nvinfo : EIATTR_KPARAM_INFO
	.align		4
.L_28:
        /*009c*/ 	.byte	0x04, 0x17
        /*009e*/ 	.short	(.L_30 - .L_29)
.L_29:
        /*00a0*/ 	.word	0x00000000
        /*00a4*/ 	.short	0x0007
        /*00a6*/ 	.short	0x0038
        /*00a8*/ 	.byte	0x00, 0xf4, 0x21, 0x00


	//----- nvinfo : EIATTR_KPARAM_INFO
	.align		4
.L_30:
        /*00ac*/ 	.byte	0x04, 0x17
        /*00ae*/ 	.short	(.L_32 - .L_31)
.L_31:
        /*00b0*/ 	.word	0x00000000
        /*00b4*/ 	.short	0x0006
        /*00b6*/ 	.short	0x0030
        /*00b8*/ 	.byte	0x00, 0xf4, 0x21, 0x00


	//----- nvinfo : EIATTR_KPARAM_INFO
	.align		4
.L_32:
        /*00bc*/ 	.byte	0x04, 0x17
        /*00be*/ 	.short	(.L_34 - .L_33)
.L_33:
        /*00c0*/ 	.word	0x00000000
        /*00c4*/ 	.short	0x0005
        /*00c6*/ 	.short	0x0028
        /*00c8*/ 	.byte	0x00, 0xf4, 0x21, 0x00


	//----- nvinfo : EIATTR_KPARAM_INFO
	.align		4
.L_34:
        /*00cc*/ 	.byte	0x04, 0x17
        /*00ce*/ 	.short	(.L_36 - .L_35)
.L_35:
        /*00d0*/ 	.word	0x00000000
        /*00d4*/ 	.short	0x0004
        /*00d6*/ 	.short	0x0020
        /*00d8*/ 	.byte	0x00, 0xf4, 0x21, 0x00


	//----- nvinfo : EIATTR_KPARAM_INFO
	.align		4
.L_36:
        /*00dc*/ 	.byte	0x04, 0x17
        /*00de*/ 	.short	(.L_38 - .L_37)
.L_37:
        /*00e0*/ 	.word	0x00000000
        /*00e4*/ 	.short	0x0003
        /*00e6*/ 	.short	0x0018
        /*00e8*/ 	.byte	0x00, 0xf4, 0x21, 0x00


	//----- nvinfo : EIATTR_KPARAM_INFO
	.align		4
.L_38:
        /*00ec*/ 	.byte	0x04, 0x17
        /*00ee*/ 	.short	(.L_40 - .L_39)
.L_39:
        /*00f0*/ 	.word	0x00000000
        /*00f4*/ 	.short	0x0002
        /*00f6*/ 	.short	0x0010
        /*00f8*/ 	.byte	0x00, 0xf4, 0x21, 0x00


	//----- nvinfo : EIATTR_KPARAM_INFO
	.align		4
.L_40:
        /*00fc*/ 	.byte	0x04, 0x17
        /*00fe*/ 	.short	(.L_42 - .L_41)
.L_41:
        /*0100*/ 	.word	0x00000000
        /*0104*/ 	.short	0x0001
        /*0106*/ 	.short	0x0008
        /*0108*/ 	.byte	0x00, 0xf4, 0x21, 0x00


	//----- nvinfo : EIATTR_KPARAM_INFO
	.align		4
.L_42:
        /*010c*/ 	.byte	0x04, 0x17
        /*010e*/ 	.short	(.L_44 - .L_43)
.L_43:
        /*0110*/ 	.word	0x00000000
        /*0114*/ 	.short	0x0000
        /*0116*/ 	.short	0x0000
        /*0118*/ 	.byte	0x00, 0xf4, 0x21, 0x00


	//----- nvinfo : EIATTR_MAXREG_COUNT
	.align		4
.L_44:
        /*011c*/ 	.byte	0x03, 0x1b
        /*011e*/ 	.short	0x00ff


	//----- nvinfo : EIATTR_COOP_GROUP_MASK_REGIDS
	.align		4
        /*0120*/ 	.byte	0x04, 0x29
        /*0122*/ 	.short	(.L_46 - .L_45)


	//   ....[0]....
.L_45:
        /*0124*/ 	.word	0xffffffff


	//   ....[1]....
        /*0128*/ 	.word	0xffffffff


	//   ....[2]....
        /*012c*/ 	.word	0xffffffff


	//   ....[3]....
        /*0130*/ 	.word	0xffffffff


	//   ....[4]....
        /*0134*/ 	.word	0xffffffff


	//   ....[5]....
        /*0138*/ 	.word	0xffffffff


	//   ....[6]....
        /*013c*/ 	.word	0xffffffff


	//   ....[7]....
        /*0140*/ 	.word	0xffffffff


	//   ....[8]....
        /*0144*/ 	.word	0xffffffff


	//   ....[9]....
        /*0148*/ 	.word	0xffffffff


	//----- nvinfo : EIATTR_COOP_GROUP_INSTR_OFFSETS
	.align		4
.L_46:
        /*014c*/ 	.byte	0x04, 0x28
        /*014e*/ 	.short	(.L_48 - .L_47)


	//   ....[0]....
.L_47:
        /*0150*/ 	.word	0x00000900


	//   ....[1]....
        /*0154*/ 	.word	0x00000920


	//   ....[2]....
        /*0158*/ 	.word	0x00000960


	//   ....[3]....
        /*015c*/ 	.word	0x000009a0


	//   ....[4]....
        /*0160*/ 	.word	0x00000ae0


	//   ....[5]....
        /*0164*/ 	.word	0x00000b10


	//   ....[6]....
        /*0168*/ 	.word	0x00000f00


	//   ....[7]....
        /*016c*/ 	.word	0x00000f20


	//   ....[8]....
        /*0170*/ 	.word	0x00000f90


	//   ....[9]....
        /*0174*/ 	.word	0x00000fd0


	//----- nvinfo : EIATTR_EXIT_INSTR_OFFSETS
	.align		4
.L_48:
        /*0178*/ 	.byte	0x04, 0x1c
        /*017a*/ 	.short	(.L_50 - .L_49)


	//   ....[0]....
.L_49:
        /*017c*/ 	.word	0x00001410


	//----- nvinfo : EIATTR_REQNTID
	.align		4
.L_50:
        /*0180*/ 	.byte	0x04, 0x10
        /*0182*/ 	.short	(.L_52 - .L_51)
.L_51:
        /*0184*/ 	.word	0x00000100
        /*0188*/ 	.word	0x00000001
        /*018c*/ 	.word	0x00000001
.L_52:


//--------------------- .nv.callgraph             --------------------------
	.section	.nv.callgraph,"",@"SHT_CUDA_CALLGRAPH"
	.align	4
	.sectionentsize	8
	.align		4
        /*0000*/ 	.word	0x00000000
	.align		4
        /*0004*/ 	.word	0xffffffff
	.align		4
        /*0008*/ 	.word	0x00000000
	.align		4
        /*000c*/ 	.word	0xfffffffe
	.align		4
        /*0010*/ 	.word	0x00000000
	.align		4
        /*0014*/ 	.word	0xfffffffd
	.align		4
        /*0018*/ 	.word	0x00000000
	.align		4
        /*001c*/ 	.word	0xfffffffc


//--------------------- .nv.rel.action            --------------------------
	.section	.nv.rel.action,"",@"SHT_CUDA_RELOCINFO"
	.align	8
	.sectionentsize	8
        /*0000*/ 	.byte	0x73, 0x00, 0x00, 0x00, 0x00, 0x00, 0x00, 0x00, 0x00, 0x00, 0x00, 0x11, 0x25, 0x00, 0x05, 0x36


//--------------------- .nv.constant4             --------------------------
	.section	.nv.constant4,"a",@progbits
	.align	8
	.align		8
.nv.constant4:
        /*0000*/ 	.dword	_$_str


//--------------------- .nv.constant0.triton_red_fused__to_copy_add_amax_amin_clamp_mul_native_layer_norm_reciprocal_10 --------------------------
	.section	.nv.constant0.triton_red_fused__to_copy_add_amax_amin_clamp_mul_native_layer_norm_reciprocal_10,"a",@progbits
	.sectionflags	@""
	.align	4
.nv.constant0.triton_red_fused__to_copy_add_amax_amin_clamp_mul_native_layer_norm_reciprocal_10:
	.zero		472


//--------------------- .text.triton_red_fused__to_copy_add_amax_amin_clamp_mul_native_layer_norm_reciprocal_10 --------------------------
	.section	.text.triton_red_fused__to_copy_add_amax_amin_clamp_mul_native_layer_norm_reciprocal_10,"ax",@progbits
	.sectionflags	@"SHF_BARRIERS=1"
	.sectioninfo	@"SHI_REGISTERS=40"
	.align	128
        .global         triton_red_fused__to_copy_add_amax_amin_clamp_mul_native_layer_norm_reciprocal_10
        .type           triton_red_fused__to_copy_add_amax_amin_clamp_mul_native_layer_norm_reciprocal_10,@function
        .size           triton_red_fused__to_copy_add_amax_amin_clamp_mul_native_layer_norm_reciprocal_10,(.L_x_4 - triton_red_fused__to_copy_add_amax_amin_clamp_mul_native_layer_norm_reciprocal_10)
        .other          triton_red_fused__to_copy_add_amax_amin_clamp_mul_native_layer_norm_reciprocal_10,@"STO_CUDA_ENTRY STV_DEFAULT"
triton_red_fused__to_copy_add_amax_amin_clamp_mul_native_layer_norm_reciprocal_10:
.text.triton_red_fused__to_copy_add_amax_amin_clamp_mul_native_layer_norm_reciprocal_10:
[----:B------:R-:W-:Y:S02]  /*0000*/  IMAD.MOV.U32 R1, RZ, RZ, c[0x0][0x28] ;  /* 0x00000a00ff017624 */ /* 0x000fe400078e00ff */
[----:B------:R-:W0:Y:S01]  /*0010*/  S2R R0, SR_TID.X ;  /* 0x0000000000007919 */ /* 0x000e220000002100 */
[----:B------:R-:W-:Y:S01]  /*0020*/  IMAD.MOV.U32 R15, RZ, RZ, 0x2 ;  /* 0x00000002ff0f7424 */ /* 0x000fe200078e00ff */
[----:B------:R-:W-:Y:S01]  /*0030*/  PRMT R26, RZ, 0x7610, R26 ;  /* 0x00007610ff1a7816 */ /* 0x000fe2000000001a */
[----:B------:R-:W-:Y:S01]  /*0040*/  ULDC.64 UR4, c[0x0][0x118] ;  /* 0x0000460000047ab9 */ /* 0x000fe20000000a00 */
[----:B------:R-:W1:Y:S01]  /*0050*/  S2R R11, SR_CTAID.X ;  /* 0x00000000000b7919 */ /* 0x000e620000002500 */
[----:B------:R-:W-:Y:S02]  /*0060*/  PRMT R14, RZ, 0x7610, R14 ;  /* 0x00007610ff0e7816 */ /* 0x000fe4000000000e */
[----:B0-----:R-:W-:Y:S01]  /*0070*/  SHF.R.U32.HI R12, RZ, 0x2, R0 ;  /* 0x00000002ff0c7819 */ /* 0x001fe20000011600 */
[----:B-1----:R-:W-:-:S03]  /*0080*/  IMAD.SHL.U32 R13, R11, 0x40, RZ ;  /* 0x000000400b0d7824 */ /* 0x002fc600078e00ff */
[----:B------:R-:W-:-:S04]  /*0090*/  SGXT.U32 R12, R12, 0x6 ;  /* 0x000000060c0c781a */ /* 0x000fc80000000000 */
[----:B------:R-:W-:-:S04]  /*00a0*/  LOP3.LUT R10, R12, R13, RZ, 0xfc, !PT ;  /* 0x0000000d0c0a7212 */ /* 0x000fc800078efcff */
[C---:B------:R-:W-:Y:S01]  /*00b0*/  ISETP.GE.AND P1, PT, R10.reuse, 0xe10, PT ;  /* 0x00000e100a00780c */ /* 0x040fe20003f26270 */
[----:B------:R-:W-:-:S04]  /*00c0*/  IMAD.WIDE R2, R10, R15, c[0x0][0x180] ;  /* 0x000060000a027625 */ /* 0x000fc800078e020f */
[----:B------:R-:W-:-:S08]  /*00d0*/  IMAD.WIDE R18, R10, R15, c[0x0][0x188] ;  /* 0x000062000a127625 */ /* 0x000fd000078e020f */
[----:B------:R0:W2:Y:S04]  /*00e0*/  @!P1 LDG.E.EL.U16 R26, [R2.64] ;  /* 0x00000004021a9981 */ /* 0x0000a8000c2e1500 */
[----:B------:R1:W3:Y:S01]  /*00f0*/  @!P1 LDG.E.EL.U16 R14, [R18.64] ;  /* 0x00000004120e9981 */ /* 0x0002e2000c2e1500 */
[----:B------:R-:W-:Y:S01]  /*0100*/  LOP3.LUT R17, R0, 0x3, RZ, 0xc0, !PT ;  /* 0x0000000300117812 */ /* 0x000fe200078ec0ff */
[----:B------:R-:W-:Y:S02]  /*0110*/  IMAD.MOV.U32 R27, RZ, RZ, 0x4 ;  /* 0x00000004ff1b7424 */ /* 0x000fe400078e00ff */
[----:B------:R-:W-:Y:S02]  /*0120*/  IMAD.MOV.U32 R16, RZ, RZ, RZ ;  /* 0x000000ffff107224 */ /* 0x000fe400078e00ff */
[----:B------:R-:W-:-:S04]  /*0130*/  IMAD.WIDE.U32 R6, R17, 0x2, RZ ;  /* 0x0000000211067825 */ /* 0x000fc800078e00ff */
[----:B------:R-:W-:Y:S01]  /*0140*/  IMAD R20, R10, 0xc00, R17 ;  /* 0x00000c000a147824 */ /* 0x000fe200078e0211 */
[C---:B------:R-:W-:Y:S02]  /*0150*/  IADD3 R24, P2, R6.reuse, c[0x0][0x190], RZ ;  /* 0x0000640006187a10 */ /* 0x040fe40007f5e0ff */
[----:B------:R-:W-:Y:S01]  /*0160*/  IADD3 R4, P0, R6, c[0x0][0x170], RZ ;  /* 0x00005c0006047a10 */ /* 0x000fe20007f1e0ff */
[-C--:B------:R-:W-:Y:S01]  /*0170*/  IMAD.WIDE R22, R20, R27.reuse, c[0x0][0x178] ;  /* 0x00005e0014167625 */ /* 0x080fe200078e021b */
[C---:B------:R-:W-:Y:S02]  /*0180*/  IADD3.X R25, R7.reuse, c[0x0][0x194], RZ, P2, !PT ;  /* 0x0000650007197a10 */ /* 0x040fe400017fe4ff */
[----:B------:R-:W-:Y:S02]  /*0190*/  IADD3 R8, P2, R6, c[0x0][0x198], RZ ;  /* 0x0000660006087a10 */ /* 0x000fe40007f5e0ff */
[C---:B------:R-:W-:Y:S01]  /*01a0*/  IADD3.X R5, R7.reuse, c[0x0][0x174], RZ, P0, !PT ;  /* 0x00005d0007057a10 */ /* 0x040fe200007fe4ff */
[----:B------:R3:W4:Y:S01]  /*01b0*/  @!P1 LDG.E.EF R16, [R22.64] ;  /* 0x0000000416109981 */ /* 0x000722000c0e1900 */
[----:B------:R-:W-:Y:S01]  /*01c0*/  IADD3.X R9, R7, c[0x0][0x19c], RZ, P2, !PT ;  /* 0x0000670007097a10 */ /* 0x000fe200017fe4ff */
[----:B0-----:R-:W-:Y:S01]  /*01d0*/  IMAD.WIDE.U32 R2, R17, R27, c[0x0][0x168] ;  /* 0x00005a0011027625 */ /* 0x001fe200078e001b */
[----:B------:R-:W-:Y:S01]  /*01e0*/  PRMT R21, RZ, 0x7610, R21 ;  /* 0x00007610ff157816 */ /* 0x000fe20000000015 */
[----:B------:R-:W5:Y:S02]  /*01f0*/  LDG.E.EL.U16 R24, [R24.64] ;  /* 0x0000000418187981 */ /* 0x000f64000c2e1500 */
[----:B-1----:R-:W-:-:S02]  /*0200*/  IMAD.WIDE R18, R20, R15, c[0x0][0x160] ;  /* 0x0000580014127625 */ /* 0x002fc400078e020f */
[----:B------:R-:W4:Y:S04]  /*0210*/  LDG.E.EL.U16 R29, [R4.64+0x3000] ;  /* 0x00300004041d7981 */ /* 0x000f28000c2e1500 */
[----:B------:R0:W4:Y:S04]  /*0220*/  LDG.E.EL.U16 R8, [R8.64] ;  /* 0x0000000408087981 */ /* 0x000128000c2e1500 */
[----:B------:R-:W4:Y:S04]  /*0230*/  LDG.E.EL R28, [R2.64+0x6000] ;  /* 0x00600004021c7981 */ /* 0x000f28000c2e1900 */
[----:B------:R1:W4:Y:S01]  /*0240*/  @!P1 LDG.E.EF.U16 R21, [R18.64] ;  /* 0x0000000412159981 */ /* 0x000322000c0e1500 */
[----:B------:R-:W-:-:S02]  /*0250*/  ISETP.LT.AND P3, PT, R10, 0xe10, PT ;  /* 0x00000e100a00780c */ /* 0x000fc40003f61270 */
[----:B-1----:R-:W-:Y:S01]  /*0260*/  LOP3.LUT R19, R6, 0x8, RZ, 0xfc, !PT ;  /* 0x0000000806137812 */ /* 0x002fe200078efcff */
[----:B------:R-:W-:-:S04]  /*0270*/  IMAD R6, R11, 0x40, R12 ;  /* 0x000000400b067824 */ /* 0x000fc800078e020c */
[----:B------:R-:W-:Y:S02]  /*0280*/  IMAD R17, R6, 0xc00, R17 ;  /* 0x00000c0006117824 */ /* 0x000fe400078e0211 */
[----:B--2---:R-:W-:Y:S02]  /*0290*/  IMAD.U32 R27, R26, 0x10000, RZ ;  /* 0x000100001a1b7824 */ /* 0x004fe400078e00ff */
[----:B---3--:R-:W-:-:S03]  /*02a0*/  IMAD.U32 R22, R14, 0x10000, RZ ;  /* 0x000100000e167824 */ /* 0x008fc600078e00ff */
[----:B------:R-:W-:-:S04]  /*02b0*/  FSETP.GE.AND P0, PT, R27, RZ, PT ;  /* 0x000000ff1b00720b */ /* 0x000fc80003f06000 */
[----:B------:R-:W-:Y:S02]  /*02c0*/  SEL R26, R26, RZ, !P0 ;  /* 0x000000ff1a1a7207 */ /* 0x000fe40004000000 */
[----:B------:R-:W-:-:S03]  /*02d0*/  FSETP.GTU.AND P0, PT, R22, RZ, PT ;  /* 0x000000ff1600720b */ /* 0x000fc60003f0c000 */
[----:B------:R-:W-:Y:S01]  /*02e0*/  IMAD.U32 R26, R26, 0x10000, RZ ;  /* 0x000100001a1a7824 */ /* 0x000fe200078e00ff */
[----:B------:R-:W-:-:S03]  /*02f0*/  SEL R22, R14, RZ, P0 ;  /* 0x000000ff0e167207 */ /* 0x000fc60000000000 */
[----:B------:R-:W-:Y:S01]  /*0300*/  FADD R14, RZ, -R26 ;  /* 0x8000001aff0e7221 */ /* 0x000fe20000000000 */
[----:B------:R-:W-:Y:S02]  /*0310*/  IMAD.MOV.U32 R26, RZ, RZ, RZ ;  /* 0x000000ffff1a7224 */ /* 0x000fe400078e00ff */
[----:B0-----:R-:W-:Y:S02]  /*0320*/  IMAD.U32 R9, R22, 0x10000, RZ ;  /* 0x0001000016097824 */ /* 0x001fe400078e00ff */
[C---:B------:R-:W-:Y:S01]  /*0330*/  FSETP.NAN.AND P2, PT, R14.reuse, R14, PT ;  /* 0x0000000e0e00720b */ /* 0x040fe20003f48000 */
[----:B------:R-:W-:Y:S02]  /*0340*/  IMAD.MOV.U32 R22, RZ, RZ, RZ ;  /* 0x000000ffff167224 */ /* 0x000fe400078e00ff */
[----:B------:R-:W-:Y:S02]  /*0350*/  FSETP.GT.AND P0, PT, R14, R9, PT ;  /* 0x000000090e00720b */ /* 0x000fe40003f04000 */
[----:B-----5:R-:W-:Y:S01]  /*0360*/  SHF.L.U32 R24, R24, 0x10, RZ ;  /* 0x0000001018187819 */ /* 0x020fe200000006ff */
[----:B----4-:R-:W-:-:S02]  /*0370*/  IMAD.U32 R29, R29, 0x10000, RZ ;  /* 0x000100001d1d7824 */ /* 0x010fc400078e00ff */
[----:B------:R-:W-:-:S08]  /*0380*/  IMAD.U32 R8, R8, 0x10000, RZ ;  /* 0x0001000008087824 */ /* 0x000fd000078e00ff */
[----:B------:R-:W-:Y:S01]  /*0390*/  @!P0 FSEL R14, R14, R9, P2 ;  /* 0x000000090e0e8208 */ /* 0x000fe20001000000 */
[----:B------:R-:W-:Y:S01]  /*03a0*/  FADD R29, R28, R29 ;  /* 0x0000001d1c1d7221 */ /* 0x000fe20000000000 */
[----:B------:R-:W-:-:S03]  /*03b0*/  I2FP.F32.S32 R9, R16 ;  /* 0x0000001000097245 */ /* 0x000fc60000201400 */
[----:B------:R-:W-:Y:S01]  /*03c0*/  FMUL R14, R14, 0.0078740157186985015869 ;  /* 0x3c0102040e0e7820 */ /* 0x000fe20000400000 */
[----:B------:R-:W-:-:S04]  /*03d0*/  IMAD.U32 R21, R21, 0x10000, RZ ;  /* 0x0001000015157824 */ /* 0x000fc800078e00ff */
[C---:B------:R-:W-:Y:S02]  /*03e0*/  FSETP.GT.AND P0, PT, R14.reuse, 9.9999997473787516356e-06, PT ;  /* 0x3727c5ac0e00780b */ /* 0x040fe40003f04000 */
[----:B------:R-:W-:-:S11]  /*03f0*/  FSETP.NAN.AND P2, PT, R14, R14, PT ;  /* 0x0000000e0e00720b */ /* 0x000fd60003f48000 */
[----:B------:R-:W-:-:S05]  /*0400*/  @!P0 FSEL R14, R14, 9.9999997473787516356e-06, P2 ;  /* 0x3727c5ac0e0e8808 */ /* 0x000fca0001000000 */
[----:B------:R-:W-:-:S04]  /*0410*/  FMUL R9, R14, R9 ;  /* 0x000000090e097220 */ /* 0x000fc80000400000 */
[----:B------:R-:W-:Y:S01]  /*0420*/  FFMA R8, R9, R24, R8 ;  /* 0x0000001809087223 */ /* 0x000fe20000000008 */
[----:B------:R-:W-:-:S03]  /*0430*/  IMAD.WIDE R24, R20, R15, c[0x0][0x1a0] ;  /* 0x0000680014187625 */ /* 0x000fc600078e020f */
[----:B------:R-:W-:Y:S01]  /*0440*/  FFMA R29, R8, R29, R21 ;  /* 0x0000001d081d7223 */ /* 0x000fe20000000015 */
[----:B------:R-:W-:-:S04]  /*0450*/  IMAD.MOV.U32 R21, RZ, RZ, RZ ;  /* 0x000000ffff157224 */ /* 0x000fc800078e00ff */
[----:B------:R-:W-:Y:S02]  /*0460*/  F2FP.BF16.PACK_AB R8, RZ, R29 ;  /* 0x0000001dff08723e */ /* 0x000fe400000010ff */
[----:B------:R-:W-:Y:S02]  /*0470*/  FSEL R16, R29, RZ, !P1 ;  /* 0x000000ff1d107208 */ /* 0x000fe40004800000 */
[----:B------:R-:W-:Y:S02]  /*0480*/  PRMT R15, R8, 0x7610, R15 ;  /* 0x00007610080f7816 */ /* 0x000fe4000000000f */
[C---:B------:R-:W-:Y:S02]  /*0490*/  IADD3 R8, P0, R19.reuse, c[0x0][0x198], RZ ;  /* 0x0000660013087a10 */ /* 0x040fe40007f1e0ff */
[----:B------:R-:W-:Y:S01]  /*04a0*/  IADD3 R19, P2, R19, c[0x0][0x190], RZ ;  /* 0x0000640013137a10 */ /* 0x000fe20007f5e0ff */
[----:B------:R0:W-:Y:S01]  /*04b0*/  @!P1 STG.E.U16 [R24.64], R15 ;  /* 0x0000000f18009986 */ /* 0x0001e2000c101504 */
[----:B------:R-:W-:-:S02]  /*04c0*/  IADD3.X R9, R7, c[0x0][0x19c], RZ, P0, !PT ;  /* 0x0000670007097a10 */ /* 0x000fc400007fe4ff */
[----:B------:R-:W-:Y:S02]  /*04d0*/  IADD3.X R18, R7, c[0x0][0x194], RZ, P2, !PT ;  /* 0x0000650007127a10 */ /* 0x000fe400017fe4ff */
[----:B------:R-:W-:Y:S02]  /*04e0*/  IADD3 R23, P2, R2, 0x6010, RZ ;  /* 0x0000601002177810 */ /* 0x000fe40007f5e0ff */
[----:B------:R-:W-:-:S03]  /*04f0*/  IADD3 R20, P0, R4, 0x3008, RZ ;  /* 0x0000300804147810 */ /* 0x000fc60007f1e0ff */
[----:B0-----:R-:W-:Y:S01]  /*0500*/  IMAD.X R24, RZ, RZ, R3, P2 ;  /* 0x000000ffff187224 */ /* 0x001fe200010e0603 */
[----:B------:R-:W-:Y:S01]  /*0510*/  SEL R15, RZ, 0x3f800000, !P3 ;  /* 0x3f800000ff0f7807 */ /* 0x000fe20005800000 */
[----:B------:R-:W-:Y:S01]  /*0520*/  IMAD.X R27, RZ, RZ, R5, P0 ;  /* 0x000000ffff1b7224 */ /* 0x000fe200000e0605 */
[----:B------:R-:W-:-:S04]  /*0530*/  IADD3 R25, R17, 0x4, RZ ;  /* 0x0000000411197810 */ /* 0x000fc80007ffe0ff */
.L_x_0:
[----:B------:R-:W-:Y:S01]  /*0540*/  IADD3 R28, R25, R26, RZ ;  /* 0x0000001a191c7210 */ /* 0x000fe20007ffe0ff */
[----:B0-----:R-:W-:Y:S01]  /*0550*/  IMAD.MOV.U32 R7, RZ, RZ, 0x4 ;  /* 0x00000004ff077424 */ /* 0x001fe200078e00ff */
[----:B------:R0:W2:Y:S01]  /*0560*/  LDG.E.EL.U16 R32, [R8.64] ;  /* 0x0000000408207981 */ /* 0x0000a2000c2e1500 */
[----:B------:R-:W-:Y:S02]  /*0570*/  IMAD.MOV.U32 R29, RZ, RZ, RZ ;  /* 0x000000ffff1d7224 */ /* 0x000fe400078e00ff */
[----:B------:R-:W-:-:S05]  /*0580*/  IMAD.WIDE R6, R28, R7, c[0x0][0x178] ;  /* 0x00005e001c067625 */ /* 0x000fca00078e0207 */
[----:B------:R1:W3:Y:S01]  /*0590*/  @!P1 LDG.E.EF R29, [R6.64] ;  /* 0x00000004061d9981 */ /* 0x0002e2000c0e1900 */
[----:B------:R-:W-:Y:S02]  /*05a0*/  IMAD.MOV.U32 R31, RZ, RZ, 0x2 ;  /* 0x00000002ff1f7424 */ /* 0x000fe400078e00ff */
[----:B-1----:R-:W-:Y:S02]  /*05b0*/  IMAD.MOV.U32 R6, RZ, RZ, R19 ;  /* 0x000000ffff067224 */ /* 0x002fe400078e0013 */
[----:B------:R-:W-:-:S05]  /*05c0*/  IMAD.MOV.U32 R7, RZ, RZ, R18 ;  /* 0x000000ffff077224 */ /* 0x000fca00078e0012 */
[----:B------:R1:W4:Y:S01]  /*05d0*/  LDG.E.EL.U16 R30, [R6.64] ;  /* 0x00000004061e7981 */ /* 0x000322000c2e1500 */
[----:B------:R-:W-:Y:S01]  /*05e0*/  PRMT R34, RZ, 0x7610, R34 ;  /* 0x00007610ff227816 */ /* 0x000fe20000000022 */
[----:B------:R-:W-:-:S05]  /*05f0*/  IMAD.WIDE R10, R28, R31, c[0x0][0x160] ;  /* 0x000058001c0a7625 */ /* 0x000fca00078e021f */
[----:B------:R5:W5:Y:S01]  /*0600*/  @!P1 LDG.E.EF.U16 R34, [R10.64] ;  /* 0x000000040a229981 */ /* 0x000b62000c0e1500 */
[----:B-1----:R-:W-:Y:S02]  /*0610*/  IMAD.MOV.U32 R6, RZ, RZ, R20 ;  /* 0x000000ffff067224 */ /* 0x002fe400078e0014 */
[----:B------:R-:W-:-:S05]  /*0620*/  IMAD.MOV.U32 R7, RZ, RZ, R27 ;  /* 0x000000ffff077224 */ /* 0x000fca00078e001b */
[----:B------:R1:W5:Y:S02]  /*0630*/  LDG.E.EL.U16 R33, [R6.64] ;  /* 0x0000000406217981 */ /* 0x000364000c2e1500 */
[----:B-1----:R-:W-:Y:S01]  /*0640*/  IMAD.MOV.U32 R6, RZ, RZ, R23 ;  /* 0x000000ffff067224 */ /* 0x002fe200078e0017 */
[----:B------:R-:W-:-:S05]  /*0650*/  MOV R7, R24 ;  /* 0x0000001800077202 */ /* 0x000fca0000000f00 */
[----:B------:R-:W5:Y:S01]  /*0660*/  LDG.E.EL R35, [R6.64] ;  /* 0x0000000406237981 */ /* 0x000f62000c2e1900 */
[----:B------:R-:W-:Y:S02]  /*0670*/  IADD3 R23, P3, R23, 0x10, RZ ;  /* 0x0000001017177810 */ /* 0x000fe40007f7e0ff */
[----:B0-----:R-:W-:Y:S02]  /*0680*/  IADD3 R8, P4, R8, 0x8, RZ ;  /* 0x0000000808087810 */ /* 0x001fe40007f9e0ff */
[----:B------:R-:W-:Y:S01]  /*0690*/  IADD3 R19, P5, R19, 0x8, RZ ;  /* 0x0000000813137810 */ /* 0x000fe20007fbe0ff */
[----:B------:R-:W-:Y:S02]  /*06a0*/  IMAD.X R24, RZ, RZ, R24, P3 ;  /* 0x000000ffff187224 */ /* 0x000fe400018e0618 */
[----:B------:R-:W-:Y:S01]  /*06b0*/  IMAD.X R9, RZ, RZ, R9, P4 ;  /* 0x000000ffff097224 */ /* 0x000fe200020e0609 */
[----:B------:R-:W-:Y:S01]  /*06c0*/  IADD3.X R18, RZ, R18, RZ, P5, !PT ;  /* 0x00000012ff127210 */ /* 0x000fe20002ffe4ff */
[----:B--2---:R-:W-:Y:S01]  /*06d0*/  IMAD.U32 R36, R32, 0x10000, RZ ;  /* 0x0001000020247824 */ /* 0x004fe200078e00ff */
[----:B---3--:R-:W-:-:S05]  /*06e0*/  I2FP.F32.S32 R37, R29 ;  /* 0x0000001d00257245 */ /* 0x008fca0000201400 */
[----:B------:R-:W-:Y:S01]  /*06f0*/  FMUL R32, R14, R37 ;  /* 0x000000250e207220 */ /* 0x000fe20000400000 */
[----:B----4-:R-:W-:Y:S01]  /*0700*/  IMAD.U32 R29, R30, 0x10000, RZ ;  /* 0x000100001e1d7824 */ /* 0x010fe200078e00ff */
[----:B------:R-:W-:-:S03]  /*0710*/  FADD R30, R15, 1 ;  /* 0x3f8000000f1e7421 */ /* 0x000fc60000000000 */
[----:B------:R-:W-:Y:S01]  /*0720*/  FFMA R29, R29, R32, R36 ;  /* 0x000000201d1d7223 */ /* 0x000fe20000000024 */
[----:B-----5:R-:W-:Y:S01]  /*0730*/  FMUL R11, R30, 0.25 ;  /* 0x3e8000001e0b7820 */ /* 0x020fe20000400000 */
[----:B------:R-:W-:Y:S01]  /*0740*/  IMAD.U32 R34, R34, 0x10000, RZ ;  /* 0x0001000022227824 */ /* 0x000fe200078e00ff */
[C---:B------:R-:W-:Y:S02]  /*0750*/  FSETP.GEU.AND P2, PT, |R30|.reuse, 1.175494350822287508e-38, PT ;  /* 0x008000001e00780b */ /* 0x040fe40003f4e200 */
[----:B------:R-:W-:Y:S01]  /*0760*/  FSETP.GT.AND P0, PT, |R30|, 8.50705917302346158658e+37, PT ;  /* 0x7e8000001e00780b */ /* 0x000fe20003f04200 */
[----:B------:R-:W-:-:S03]  /*0770*/  IMAD.U32 R32, R33, 0x10000, RZ ;  /* 0x0001000021207824 */ /* 0x000fc600078e00ff */
[----:B------:R-:W-:Y:S01]  /*0780*/  FSEL R10, R11, R30, P0 ;  /* 0x0000001e0b0a7208 */ /* 0x000fe20000000000 */
[----:B------:R-:W-:-:S04]  /*0790*/  FADD R32, R35, R32 ;  /* 0x0000002023207221 */ /* 0x000fc80000000000 */
[----:B------:R-:W-:-:S04]  /*07a0*/  FFMA R29, R29, R32, R34 ;  /* 0x000000201d1d7223 */ /* 0x000fc80000000022 */
[----:B------:R-:W-:Y:S01]  /*07b0*/  FADD R11, R29, -R16 ;  /* 0x800000101d0b7221 */ /* 0x000fe20000000000 */
[----:B------:R-:W-:-:S03]  /*07c0*/  @!P2 FMUL R10, R10, 16777216 ;  /* 0x4b8000000a0aa820 */ /* 0x000fc60000400000 */
[----:B------:R-:W-:Y:S01]  /*07d0*/  FMUL R6, R11, 0.25 ;  /* 0x3e8000000b067820 */ /* 0x000fe20000400000 */
[----:B------:R-:W0:Y:S04]  /*07e0*/  MUFU.RCP R33, R10 ;  /* 0x0000000a00217308 */ /* 0x000e280000001000 */
[----:B------:R-:W-:Y:S02]  /*07f0*/  FSEL R32, R6, R11, P0 ;  /* 0x0000000b06207208 */ /* 0x000fe40000000000 */
[----:B------:R-:W-:-:S05]  /*0800*/  IADD3 R26, P0, R26, 0x4, RZ ;  /* 0x000000041a1a7810 */ /* 0x000fca0007f1e0ff */
[----:B------:R-:W-:Y:S01]  /*0810*/  IMAD.X R21, RZ, RZ, R21, P0 ;  /* 0x000000ffff157224 */ /* 0x000fe200000e0615 */
[----:B------:R-:W-:Y:S01]  /*0820*/  ISETP.GE.U32.AND P0, PT, R26, 0xbfc, PT ;  /* 0x00000bfc1a00780c */ /* 0x000fe20003f06070 */
[----:B------:R-:W-:-:S03]  /*0830*/  @!P2 FMUL R32, R32, 16777216 ;  /* 0x4b8000002020a820 */ /* 0x000fc60000400000 */
[----:B------:R-:W-:Y:S01]  /*0840*/  ISETP.GE.U32.AND.EX P0, PT, R21, RZ, PT, P0 ;  /* 0x000000ff1500720c */ /* 0x000fe20003f06100 */
[----:B------:R-:W-:Y:S01]  /*0850*/  IMAD.WIDE R6, R28, R31, c[0x0][0x1a0] ;  /* 0x000068001c067625 */ /* 0x000fe200078e021f */
[----:B------:R-:W-:Y:S01]  /*0860*/  F2FP.BF16.PACK_AB R34, RZ, R29 ;  /* 0x0000001dff22723e */ /* 0x000fe200000010ff */
[----:B0-----:R-:W-:Y:S01]  /*0870*/  FFMA R33, R33, R32, R16 ;  /* 0x0000002021217223 */ /* 0x001fe20000000010 */
[----:B------:R-:W-:-:S03]  /*0880*/  IADD3 R20, P2, R20, 0x8, RZ ;  /* 0x0000000814147810 */ /* 0x000fc60007f5e0ff */
[----:B------:R-:W-:Y:S01]  /*0890*/  FADD R29, R29, -R33 ;  /* 0x800000211d1d7221 */ /* 0x000fe20000000000 */
[----:B------:R0:W-:Y:S01]  /*08a0*/  @!P1 STG.E.U16 [R6.64], R34 ;  /* 0x0000002206009986 */ /* 0x0001e2000c101504 */
[----:B------:R-:W-:Y:S01]  /*08b0*/  FSEL R15, R30, R15, !P1 ;  /* 0x0000000f1e0f7208 */ /* 0x000fe20004800000 */
[----:B------:R-:W-:Y:S01]  /*08c0*/  IMAD.X R27, RZ, RZ, R27, P2 ;  /* 0x000000ffff1b7224 */ /* 0x000fe200010e061b */
[----:B------:R-:W-:Y:S01]  /*08d0*/  FSEL R16, R33, R16, !P1 ;  /* 0x0000001021107208 */ /* 0x000fe20004800000 */
[----:B------:R-:W-:Y:S01]  /*08e0*/  @!P1 FFMA R22, R11, R29, R22 ;  /* 0x0000001d0b169223 */ /* 0x000fe20000000016 */
[----:B------:R-:W-:Y:S05]  /*08f0*/  @!P0 BRA `(.L_x_0) ;  /* 0xfffffc4000008947 */ /* 0x000fea000383ffff */
[----:B0-----:R-:W0:Y:S01]  /*0900*/  SHFL.BFLY PT, R6, R15, 0x2, 0x1f ;  /* 0x0c401f000f067f89 */ /* 0x001e2200000e0000 */
[----:B------:R-:W-:-:S03]  /*0910*/  LOP3.LUT R13, R13, 0x3f, R0, 0xf8, !PT ;  /* 0x0000003f0d0d7812 */ /* 0x000fc600078ef800 */
[----:B------:R-:W1:Y:S01]  /*0920*/  SHFL.BFLY PT, R9, R22, 0x2, 0x1f ;  /* 0x0c401f0016097f89 */ /* 0x000e6200000e0000 */
[----:B0-----:R-:W-:-:S04]  /*0930*/  FADD R8, R15, R6 ;  /* 0x000000060f087221 */ /* 0x001fc80000000000 */
[C---:B------:R-:W-:Y:S01]  /*0940*/  FMUL R7, R8.reuse, 0.25 ;  /* 0x3e80000008077820 */ /* 0x040fe20000400000 */
[C---:B------:R-:W-:Y:S01]  /*0950*/  FSETP.GEU.AND P2, PT, |R8|.reuse, 1.175494350822287508e-38, PT ;  /* 0x008000000800780b */ /* 0x040fe20003f4e200 */
[----:B------:R-:W0:Y:S01]  /*0960*/  SHFL.BFLY PT, R19, R8, 0x1, 0x1f ;  /* 0x0c201f0008137f89 */ /* 0x000e2200000e0000 */
[----:B------:R-:W-:Y:S01]  /*0970*/  FSETP.GT.AND P0, PT, |R8|, 8.50705917302346158658e+37, PT ;  /* 0x7e8000000800780b */ /* 0x000fe20003f04200 */
[----:B-1----:R-:W-:-:S03]  /*0980*/  FADD R22, R22, R9 ;  /* 0x0000000916167221 */ /* 0x002fc60000000000 */
[----:B------:R-:W-:Y:S02]  /*0990*/  FSEL R10, R7, R8, P0 ;  /* 0x00000008070a7208 */ /* 0x000fe40000000000 */
[----:B------:R-:W1:Y:S05]  /*09a0*/  SHFL.BFLY PT, R7, R16, 0x2, 0x1f ;  /* 0x0c401f0010077f89 */ /* 0x000e6a00000e0000 */
[----:B------:R-:W-:Y:S02]  /*09b0*/  @!P2 FMUL R10, R10, 16777216 ;  /* 0x4b8000000a0aa820 */ /* 0x000fe40000400000 */
[----:B------:R-:W-:Y:S02]  /*09c0*/  @P0 FMUL R6, R6, 0.25 ;  /* 0x3e80000006060820 */ /* 0x000fe40000400000 */
[----:B------:R-:W2:Y:S02]  /*09d0*/  MUFU.RCP R11, R10 ;  /* 0x0000000a000b7308 */ /* 0x000ea40000001000 */
[----:B------:R-:W-:Y:S01]  /*09e0*/  @!P2 FMUL R6, R6, 16777216 ;  /* 0x4b8000000606a820 */ /* 0x000fe20000400000 */
[C---:B------:R-:W-:Y:S01]  /*09f0*/  FSETP.NEU.AND P2, PT, R8.reuse, RZ, PT ;  /* 0x000000ff0800720b */ /* 0x040fe20003f4d000 */
[----:B0-----:R-:W-:-:S05]  /*0a00*/  FADD R14, R8, R19 ;  /* 0x00000013080e7221 */ /* 0x001fca0000000000 */
[----:B------:R-:W-:Y:S01]  /*0a10*/  FSETP.GT.AND P0, PT, |R14|, 8.50705917302346158658e+37, PT ;  /* 0x7e8000000e00780b */ /* 0x000fe20003f04200 */
[----:B-1----:R-:W-:Y:S01]  /*0a20*/  FADD R7, -R16, R7 ;  /* 0x0000000710077221 */ /* 0x002fe20000000100 */
[----:B--2---:R-:W-:Y:S01]  /*0a30*/  FMUL R11, R11, R6 ;  /* 0x000000060b0b7220 */ /* 0x004fe20000400000 */
[C---:B------:R-:W-:Y:S02]  /*0a40*/  FSETP.GEU.AND P3, PT, |R14|.reuse, 1.175494350822287508e-38, PT ;  /* 0x008000000e00780b */ /* 0x040fe40003f6e200 */
[----:B------:R-:W-:Y:S02]  /*0a50*/  FMUL R6, R7, R7 ;  /* 0x0000000707067220 */ /* 0x000fe40000400000 */
[----:B------:R-:W-:Y:S02]  /*0a60*/  FSEL R11, R11, RZ, P2 ;  /* 0x000000ff0b0b7208 */ /* 0x000fe40001000000 */
[----:B------:R-:W-:Y:S01]  /*0a70*/  FMUL R6, R15, R6 ;  /* 0x000000060f067220 */ /* 0x000fe20000400000 */
[----:B------:R-:W-:-:S02]  /*0a80*/  FSETP.NEU.AND P2, PT, R14, RZ, PT ;  /* 0x000000ff0e00720b */ /* 0x000fc40003f4d000 */
[----:B------:R-:W-:Y:S01]  /*0a90*/  FFMA R7, R7, R11, R16 ;  /* 0x0000000b07077223 */ /* 0x000fe20000000010 */
[----:B------:R-:W-:Y:S01]  /*0aa0*/  @P0 FMUL R14, R14, 0.25 ;  /* 0x3e8000000e0e0820 */ /* 0x000fe20000400000 */
[----:B------:R-:W-:Y:S01]  /*0ab0*/  FFMA R6, R11, R6, R22 ;  /* 0x000000060b067223 */ /* 0x000fe20000000016 */
[----:B------:R-:W-:Y:S01]  /*0ac0*/  @P0 FMUL R19, R19, 0.25 ;  /* 0x3e80000013130820 */ /* 0x000fe20000400000 */
[----:B------:R-:W-:Y:S01]  /*0ad0*/  IADD3 R15, P0, R2, 0x9000, RZ ;  /* 0x00009000020f7810 */ /* 0x000fe20007f1e0ff */
[----:B------:R-:W0:Y:S01]  /*0ae0*/  SHFL.BFLY PT, R10, R7, 0x1, 0x1f ;  /* 0x0c201f00070a7f89 */ /* 0x000e2200000e0000 */
[----:B------:R-:W-:Y:S01]  /*0af0*/  @!P3 FMUL R14, R14, 16777216 ;  /* 0x4b8000000e0eb820 */ /* 0x000fe20000400000 */
[----:B------:R-:W-:Y:S02]  /*0b00*/  @!P3 FMUL R19, R19, 16777216 ;  /* 0x4b8000001313b820 */ /* 0x000fe40000400000 */
[----:B------:R-:W1:Y:S01]  /*0b10*/  SHFL.BFLY PT, R9, R6, 0x1, 0x1f ;  /* 0x0c201f0006097f89 */ /* 0x000e6200000e0000 */
[----:B------:R-:W-:Y:S01]  /*0b20*/  IMAD.X R24, RZ, RZ, R3, P0 ;  /* 0x000000ffff187224 */ /* 0x000fe200000e0603 */
[----:B------:R-:W-:Y:S01]  /*0b30*/  IADD3 R21, P0, R4, 0x4800, RZ ;  /* 0x0000480004157810 */ /* 0x000fe20007f1e0ff */
[----:B------:R-:W2:Y:S04]  /*0b40*/  MUFU.RCP R14, R14 ;  /* 0x0000000e000e7308 */ /* 0x000ea80000001000 */
[----:B------:R-:W-:Y:S01]  /*0b50*/  IMAD.X R3, RZ, RZ, R5, P0 ;  /* 0x000000ffff037224 */ /* 0x000fe200000e0605 */
[----:B--2---:R-:W-:Y:S01]  /*0b60*/  FMUL R19, R14, R19 ;  /* 0x000000130e137220 */ /* 0x004fe20000400000 */
[----:B0-----:R-:W-:Y:S01]  /*0b70*/  FADD R10, -R7, R10 ;  /* 0x0000000a070a7221 */ /* 0x001fe20000000100 */
[----:B------:R-:W-:-:S03]  /*0b80*/  LOP3.LUT R14, R0, 0x3f, RZ, 0xc0, !PT ;  /* 0x0000003f000e7812 */ /* 0x000fc600078ec0ff */
[----:B------:R-:W-:Y:S01]  /*0b90*/  FMUL R11, R10, R10 ;  /* 0x0000000a0a0b7220 */ /* 0x000fe20000400000 */
[----:B------:R-:W-:Y:S01]  /*0ba0*/  FSEL R19, R19, RZ, P2 ;  /* 0x000000ff13137208 */ /* 0x000fe20001000000 */
[----:B-1----:R-:W-:Y:S01]  /*0bb0*/  FADD R16, R6, R9 ;  /* 0x0000000906107221 */ /* 0x002fe20000000000 */
[----:B------:R-:W-:Y:S01]  /*0bc0*/  IMAD.MOV.U32 R9, RZ, RZ, -0x800000 ;  /* 0xff800000ff097424 */ /* 0x000fe200078e00ff */
[----:B------:R-:W-:Y:S01]  /*0bd0*/  FMUL R11, R8, R11 ;  /* 0x0000000b080b7220 */ /* 0x000fe20000400000 */
[----:B------:R-:W-:Y:S01]  /*0be0*/  IMAD.MOV.U32 R8, RZ, RZ, 0x39aaaaab ;  /* 0x39aaaaabff087424 */ /* 0x000fe200078e00ff */
[----:B------:R-:W-:Y:S01]  /*0bf0*/  FFMA R7, R10, R19, R7 ;  /* 0x000000130a077223 */ /* 0x000fe20000000007 */
[----:B------:R-:W-:Y:S01]  /*0c00*/  IMAD.MOV.U32 R10, RZ, RZ, -0x4 ;  /* 0xfffffffcff0a7424 */ /* 0x000fe200078e00ff */
[----:B------:R-:W-:-:S04]  /*0c10*/  FFMA R11, R19, R11, R16 ;  /* 0x0000000b130b7223 */ /* 0x000fc80000000010 */
[----:B------:R-:W-:Y:S01]  /*0c20*/  FFMA R6, R11, R8, 9.9999999747524270788e-07 ;  /* 0x358637bd0b067423 */ /* 0x000fe20000000008 */
[----:B------:R-:W-:Y:S02]  /*0c30*/  IMAD.MOV.U32 R11, RZ, RZ, 0x7f800000 ;  /* 0x7f800000ff0b7424 */ /* 0x000fe400078e00ff */
[----:B------:R-:W-:-:S03]  /*0c40*/  IMAD.MOV.U32 R8, RZ, RZ, -0x1 ;  /* 0xffffffffff087424 */ /* 0x000fc600078e00ff */
[----:B------:R-:W0:Y:S04]  /*0c50*/  MUFU.RSQ R6, R6 ;  /* 0x0000000600067308 */ /* 0x000e280000001400 */
.L_x_1:
[----:B0-----:R-:W-:Y:S01]  /*0c60*/  IADD3 R16, R17, 0x4, R10 ;  /* 0x0000000411107810 */ /* 0x001fe20007ffe00a */
[----:B------:R-:W-:Y:S01]  /*0c70*/  IMAD.MOV.U32 R19, RZ, RZ, 0x2 ;  /* 0x00000002ff137424 */ /* 0x000fe200078e00ff */
[----:B------:R-:W-:Y:S02]  /*0c80*/  PRMT R18, RZ, 0x7610, R18 ;  /* 0x00007610ff127816 */ /* 0x000fe40000000012 */
[----:B------:R-:W-:Y:S01]  /*0c90*/  MOV R2, R21 ;  /* 0x0000001500027202 */ /* 0x000fe20000000f00 */
[----:B------:R-:W-:-:S04]  /*0ca0*/  IMAD.WIDE R4, R16, R19, c[0x0][0x1a0] ;  /* 0x0000680010047625 */ /* 0x000fc800078e0213 */
[----:B------:R-:W2:Y:S04]  /*0cb0*/  LDG.E.EL.U16 R20, [R2.64+0x1800] ;  /* 0x0018000402147981 */ /* 0x000ea8000c2e1500 */
[----:B------:R1:W3:Y:S04]  /*0cc0*/  @!P1 LDG.E.EF.U16 R18, [R4.64] ;  /* 0x0000000404129981 */ /* 0x0002e8000c0e1500 */
[----:B------:R-:W4:Y:S01]  /*0cd0*/  LDG.E.EL.U16 R22, [R2.64] ;  /* 0x0000000402167981 */ /* 0x000f22000c2e1500 */
[----:B-1----:R-:W-:Y:S02]  /*0ce0*/  IMAD.MOV.U32 R4, RZ, RZ, R15 ;  /* 0x000000ffff047224 */ /* 0x002fe400078e000f */
[----:B------:R-:W-:-:S05]  /*0cf0*/  IMAD.MOV.U32 R5, RZ, RZ, R24 ;  /* 0x000000ffff057224 */ /* 0x000fca00078e0018 */
[----:B------:R-:W5:Y:S04]  /*0d00*/  LDG.E.EL R15, [R4.64+0x3000] ;  /* 0x00300004040f7981 */ /* 0x000f68000c2e1900 */
[----:B------:R-:W5:Y:S01]  /*0d10*/  LDG.E.EL R21, [R4.64] ;  /* 0x0000000404157981 */ /* 0x000f62000c2e1900 */
[----:B------:R-:W-:Y:S02]  /*0d20*/  IADD3 R10, P0, R10, 0x4, RZ ;  /* 0x000000040a0a7810 */ /* 0x000fe40007f1e0ff */
[----:B------:R-:W-:Y:S02]  /*0d30*/  FSETP.NAN.AND P3, PT, R11, R11, PT ;  /* 0x0000000b0b00720b */ /* 0x000fe40003f68000 */
[----:B------:R-:W-:Y:S01]  /*0d40*/  FSETP.NAN.AND P2, PT, R9, R9, PT ;  /* 0x000000090900720b */ /* 0x000fe20003f48000 */
[----:B------:R-:W-:Y:S01]  /*0d50*/  IMAD.X R8, RZ, RZ, R8, P0 ;  /* 0x000000ffff087224 */ /* 0x000fe200000e0608 */
[----:B------:R-:W-:-:S04]  /*0d60*/  ISETP.GE.U32.AND P0, PT, R10, 0xbfc, PT ;  /* 0x00000bfc0a00780c */ /* 0x000fc80003f06070 */
[----:B------:R-:W-:Y:S01]  /*0d70*/  ISETP.GE.U32.AND.EX P0, PT, R8, RZ, PT, P0 ;  /* 0x000000ff0800720c */ /* 0x000fe20003f06100 */
[----:B--2---:R-:W-:Y:S02]  /*0d80*/  IMAD.U32 R20, R20, 0x10000, RZ ;  /* 0x0001000014147824 */ /* 0x004fe400078e00ff */
[----:B---3--:R-:W-:Y:S02]  /*0d90*/  IMAD.U32 R18, R18, 0x10000, RZ ;  /* 0x0001000012127824 */ /* 0x008fe400078e00ff */
[----:B----4-:R-:W-:Y:S01]  /*0da0*/  IMAD.U32 R22, R22, 0x10000, RZ ;  /* 0x0001000016167824 */ /* 0x010fe200078e00ff */
[----:B-----5:R-:W-:Y:S01]  /*0db0*/  FADD R20, R15, R20 ;  /* 0x000000140f147221 */ /* 0x020fe20000000000 */
[----:B------:R-:W-:Y:S01]  /*0dc0*/  FADD R15, -R7, R18 ;  /* 0x00000012070f7221 */ /* 0x000fe20000000100 */
[----:B------:R-:W-:Y:S01]  /*0dd0*/  IMAD.WIDE R18, R16, R19, c[0x0][0x1a8] ;  /* 0x00006a0010127625 */ /* 0x000fe200078e0213 */
[----:B------:R-:W-:Y:S01]  /*0de0*/  FADD R22, R21, R22 ;  /* 0x0000001615167221 */ /* 0x000fe20000000000 */
[----:B------:R-:W-:Y:S01]  /*0df0*/  FADD R20, R20, 1 ;  /* 0x3f80000014147421 */ /* 0x000fe20000000000 */
[----:B0-----:R-:W-:Y:S01]  /*0e00*/  FMUL R15, R6, R15 ;  /* 0x0000000f060f7220 */ /* 0x001fe20000400000 */
[----:B------:R-:W-:-:S03]  /*0e10*/  IADD3 R21, P5, R2, 0x8, RZ ;  /* 0x0000000802157810 */ /* 0x000fc60007fbe0ff */
[----:B------:R-:W-:Y:S02]  /*0e20*/  FFMA R20, R15, R20, R22 ;  /* 0x000000140f147223 */ /* 0x000fe40000000016 */
[----:B------:R-:W-:-:S03]  /*0e30*/  IMAD.X R3, RZ, RZ, R3, P5 ;  /* 0x000000ffff037224 */ /* 0x000fc600028e0603 */
[-C--:B------:R-:W-:Y:S02]  /*0e40*/  F2FP.BF16.PACK_AB R15, RZ, R20.reuse ;  /* 0x00000014ff0f723e */ /* 0x080fe400000010ff */
[-C--:B------:R-:W-:Y:S02]  /*0e50*/  FSETP.GEU.AND P4, PT, R11, R20.reuse, PT ;  /* 0x000000140b00720b */ /* 0x080fe40003f8e000 */
[----:B------:R-:W-:Y:S02]  /*0e60*/  PRMT R16, R15, 0x7610, R16 ;  /* 0x000076100f107816 */ /* 0x000fe40000000010 */
[-C--:B------:R-:W-:Y:S02]  /*0e70*/  FSETP.GT.AND P6, PT, R9, R20.reuse, PT ;  /* 0x000000140900720b */ /* 0x080fe40003fc4000 */
[----:B------:R-:W-:Y:S01]  /*0e80*/  FSEL R2, R11, R20, !P4 ;  /* 0x000000140b027208 */ /* 0x000fe20006000000 */
[----:B------:R0:W-:Y:S01]  /*0e90*/  @!P1 STG.E.U16 [R18.64], R16 ;  /* 0x0000001012009986 */ /* 0x0001e2000c101504 */
[----:B------:R-:W-:-:S02]  /*0ea0*/  IADD3 R15, P4, R4, 0x10, RZ ;  /* 0x00000010040f7810 */ /* 0x000fc40007f9e0ff */
[----:B------:R-:W-:Y:S02]  /*0eb0*/  FSEL R20, R9, R20, P6 ;  /* 0x0000001409147208 */ /* 0x000fe40003000000 */
[----:B------:R-:W-:Y:S01]  /*0ec0*/  @!P1 FSEL R11, R11, R2, P3 ;  /* 0x000000020b0b9208 */ /* 0x000fe20001800000 */
[----:B------:R-:W-:Y:S01]  /*0ed0*/  IMAD.X R24, RZ, RZ, R5, P4 ;  /* 0x000000ffff187224 */ /* 0x000fe200020e0605 */
[----:B------:R-:W-:Y:S01]  /*0ee0*/  @!P1 FSEL R9, R9, R20, P2 ;  /* 0x0000001409099208 */ /* 0x000fe20001000000 */
[----:B------:R-:W-:Y:S05]  /*0ef0*/  @!P0 BRA `(.L_x_1) ;  /* 0xfffffd6000008947 */ /* 0x000fea000383ffff */
[----:B------:R-:W1:Y:S01]  /*0f00*/  SHFL.BFLY PT, R2, R11, 0x2, 0x1f ;  /* 0x0c401f000b027f89 */ /* 0x000e6200000e0000 */
[----:B------:R-:W-:-:S03]  /*0f10*/  FSETP.NAN.AND P2, PT, R11, R11, PT ;  /* 0x0000000b0b00720b */ /* 0x000fc60003f48000 */
[----:B------:R-:W2:Y:S01]  /*0f20*/  SHFL.BFLY PT, R4, R9, 0x2, 0x1f ;  /* 0x0c401f0009047f89 */ /* 0x000ea200000e0000 */
[----:B-1----:R-:W-:-:S04]  /*0f30*/  FSETP.GEU.AND P0, PT, R11, R2, PT ;  /* 0x000000020b00720b */ /* 0x002fc80003f0e000 */
[----:B------:R-:W-:Y:S02]  /*0f40*/  FSEL R2, R11, R2, !P0 ;  /* 0x000000020b027208 */ /* 0x000fe40004000000 */
[----:B--2---:R-:W-:Y:S02]  /*0f50*/  FSETP.GT.AND P0, PT, R9, R4, PT ;  /* 0x000000040900720b */ /* 0x004fe40003f04000 */
[----:B------:R-:W-:Y:S02]  /*0f60*/  FSEL R7, R11, R2, P2 ;  /* 0x000000020b077208 */ /* 0x000fe40001000000 */
[----:B------:R-:W-:Y:S02]  /*0f70*/  FSEL R4, R9, R4, P0 ;  /* 0x0000000409047208 */ /* 0x000fe40000000000 */
[----:B------:R-:W-:Y:S01]  /*0f80*/  FSETP.NAN.AND P0, PT, R7, R7, PT ;  /* 0x000000070700720b */ /* 0x000fe20003f08000 */
[----:B------:R-:W1:Y:S01]  /*0f90*/  SHFL.BFLY PT, R2, R7, 0x1, 0x1f ;  /* 0x0c201f0007027f89 */ /* 0x000e6200000e0000 */
[----:B------:R-:W-:-:S04]  /*0fa0*/  FSETP.NAN.AND P2, PT, R9, R9, PT ;  /* 0x000000090900720b */ /* 0x000fc80003f48000 */
[----:B------:R-:W-:Y:S01]  /*0fb0*/  FSEL R8, R9, R4, P2 ;  /* 0x0000000409087208 */ /* 0x000fe20001000000 */
[----:B------:R-:W-:-:S04]  /*0fc0*/  IMAD.MOV.U32 R9, RZ, RZ, -0x1 ;  /* 0xffffffffff097424 */ /* 0x000fc800078e00ff */
[----:B------:R-:W2:Y:S01]  /*0fd0*/  SHFL.BFLY PT, R3, R8, 0x1, 0x1f ;  /* 0x0c201f0008037f89 */ /* 0x000ea200000e0000 */
[----:B-1----:R-:W-:Y:S02]  /*0fe0*/  FSETP.GEU.AND P3, PT, R7, R2, PT ;  /* 0x000000020700720b */ /* 0x002fe40003f6e000 */
[----:B--2---:R-:W-:-:S11]  /*0ff0*/  FSETP.GT.AND P2, PT, R8, R3, PT ;  /* 0x000000030800720b */ /* 0x004fd60003f44000 */
[----:B------:R-:W-:Y:S02]  /*1000*/  @P3 FSEL R7, R7, R2, P0 ;  /* 0x0000000207073208 */ /* 0x000fe40000000000 */
[C---:B------:R-:W-:Y:S02]  /*1010*/  FSETP.NAN.AND P0, PT, R8.reuse, R8, PT ;  /* 0x000000080800720b */ /* 0x040fe40003f08000 */
[C---:B------:R-:W-:Y:S01]  /*1020*/  FSETP.GE.AND P3, PT, R7.reuse, RZ, PT ;  /* 0x000000ff0700720b */ /* 0x040fe20003f66000 */
[----:B------:R1:W-:Y:S03]  /*1030*/  STS [R12.X4], R7 ;  /* 0x000000070c007388 */ /* 0x0003e60000004800 */
[----:B------:R-:W-:Y:S02]  /*1040*/  FSEL R2, R7, RZ, !P3 ;  /* 0x000000ff07027208 */ /* 0x000fe40005800000 */
[----:B------:R-:W-:Y:S01]  /*1050*/  @!P2 FSEL R8, R8, R3, P0 ;  /* 0x000000030808a208 */ /* 0x000fe20000000000 */
[----:B------:R-:W-:Y:S02]  /*1060*/  BAR.SYNC.DEFER_BLOCKING 0x0 ;  /* 0x0000000000007b1d */ /* 0x000fe40000010000 */
[----:B------:R-:W-:Y:S01]  /*1070*/  FADD R4, RZ, -R2 ;  /* 0x80000002ff047221 */ /* 0x000fe20000000000 */
[----:B------:R-:W-:Y:S01]  /*1080*/  FSETP.GTU.AND P0, PT, R8, RZ, PT ;  /* 0x000000ff0800720b */ /* 0x000fe20003f0c000 */
[----:B-1----:R-:W-:-:S03]  /*1090*/  IMAD.MOV.U32 R7, RZ, RZ, 0x3e800000 ;  /* 0x3e800000ff077424 */ /* 0x002fc600078e00ff */
[----:B------:R-:W-:Y:S02]  /*10a0*/  FSETP.NAN.AND P2, PT, R4, R4, PT ;  /* 0x000000040400720b */ /* 0x000fe40003f48000 */
[----:B------:R-:W-:-:S04]  /*10b0*/  FSEL R5, R8, RZ, P0 ;  /* 0x000000ff08057208 */ /* 0x000fc80000000000 */
[----:B------:R-:W-:-:S07]  /*10c0*/  FSETP.GT.AND P0, PT, R4, R5, PT ;  /* 0x000000050400720b */ /* 0x000fce0003f04000 */
[----:B------:R-:W-:Y:S01]  /*10d0*/  @!P2 FSEL R4, R4, R5, P0 ;  /* 0x000000050404a208 */ /* 0x000fe20000000000 */
[----:B------:R-:W-:Y:S04]  /*10e0*/  LDS R2, [R14.X4] ;  /* 0x000000000e027984 */ /* 0x000fe80000004800 */
[----:B------:R-:W-:Y:S01]  /*10f0*/  FMUL R6, R4, 0.0078740157186985015869 ;  /* 0x3c01020404067820 */ /* 0x000fe20000400000 */
[----:B------:R-:W-:Y:S01]  /*1100*/  MOV R4, 0x2 ;  /* 0x0000000200047802 */ /* 0x000fe20000000f00 */
[----:B------:R-:W-:Y:S03]  /*1110*/  BAR.SYNC.DEFER_BLOCKING 0x0 ;  /* 0x0000000000007b1d */ /* 0x000fe60000010000 */
[----:B------:R-:W-:-:S02]  /*1120*/  FSETP.GT.AND P0, PT, R6, 9.9999997473787516356e-06, PT ;  /* 0x3727c5ac0600780b */ /* 0x000fc40003f04000 */
[----:B------:R-:W-:-:S11]  /*1130*/  FSETP.NAN.AND P2, PT, R6, R6, PT ;  /* 0x000000060600720b */ /* 0x000fd60003f48000 */
[----:B------:R-:W-:Y:S02]  /*1140*/  @!P0 FSEL R6, R6, 9.9999997473787516356e-06, P2 ;  /* 0x3727c5ac06068808 */ /* 0x000fe40001000000 */
[----:B------:R-:W-:Y:S02]  /*1150*/  LOP3.LUT P0, RZ, R0, 0xc0, RZ, 0xc0, !PT ;  /* 0x000000c000ff7812 */ /* 0x000fe4000780c0ff */
[C---:B------:R-:W-:Y:S02]  /*1160*/  FSETP.GT.AND P2, PT, |R6|.reuse, 8.50705917302346158658e+37, PT ;  /* 0x7e8000000600780b */ /* 0x040fe40003f44200 */
[----:B------:R-:W-:Y:S02]  /*1170*/  FSETP.GEU.AND P3, PT, |R6|, 1.175494350822287508e-38, PT ;  /* 0x008000000600780b */ /* 0x000fe40003f6e200 */
[----:B------:R-:W-:Y:S01]  /*1180*/  ISETP.LT.AND P0, PT, R13, 0xe10, !P0 ;  /* 0x00000e100d00780c */ /* 0x000fe20004701270 */
[----:B------:R1:W-:Y:S01]  /*1190*/  STS [R12.X4], R8 ;  /* 0x000000080c007388 */ /* 0x0003e20000004800 */
[----:B------:R-:W-:-:S03]  /*11a0*/  FSEL R7, R7, 1, P2 ;  /* 0x3f80000007077808 */ /* 0x000fc60001000000 */
[----:B------:R-:W-:Y:S04]  /*11b0*/  BAR.SYNC.DEFER_BLOCKING 0x0 ;  /* 0x0000000000007b1d */ /* 0x000fe80000010000 */
[----:B------:R-:W-:Y:S02]  /*11c0*/  @P2 FMUL R6, R6, 0.25 ;  /* 0x3e80000006062820 */ /* 0x000fe40000400000 */
[----:B------:R-:W-:Y:S01]  /*11d0*/  @!P3 FMUL R7, R7, 16777216 ;  /* 0x4b8000000707b820 */ /* 0x000fe20000400000 */
[----:B-1----:R-:W-:Y:S01]  /*11e0*/  IMAD.MOV.U32 R8, RZ, RZ, -0x4 ;  /* 0xfffffffcff087424 */ /* 0x002fe200078e00ff */
[----:B------:R-:W-:-:S06]  /*11f0*/  @!P3 FMUL R6, R6, 16777216 ;  /* 0x4b8000000606b820 */ /* 0x000fcc0000400000 */
[----:B------:R-:W1:Y:S01]  /*1200*/  MUFU.RCP R6, R6 ;  /* 0x0000000600067308 */ /* 0x000e620000001000 */
[----:B------:R-:W2:Y:S01]  /*1210*/  LDS R3, [R14.X4] ;  /* 0x000000000e037984 */ /* 0x000ea20000004800 */
[----:B-1----:R-:W-:Y:S01]  /*1220*/  FMUL R11, R6, R7 ;  /* 0x00000007060b7220 */ /* 0x002fe20000400000 */
[----:B--2---:R-:W-:Y:S01]  /*1230*/  F2FP.BF16.PACK_AB R0, R3, R2 ;  /* 0x000000020300723e */ /* 0x004fe200000010ff */
[----:B------:R-:W-:-:S03]  /*1240*/  IMAD.WIDE R2, R13, R4, c[0x0][0x1b0] ;  /* 0x00006c000d027625 */ /* 0x000fc600078e0204 */
[----:B------:R-:W-:Y:S01]  /*1250*/  PRMT R10, R0, 0x7632, R10 ;  /* 0x00007632000a7816 */ /* 0x000fe2000000000a */
[----:B------:R-:W-:Y:S01]  /*1260*/  IMAD.WIDE R4, R13, R4, c[0x0][0x1b8] ;  /* 0x00006e000d047625 */ /* 0x000fe200078e0204 */
[----:B------:R1:W-:Y:S04]  /*1270*/  @P0 STG.E.U16 [R2.64], R0 ;  /* 0x0000000002000986 */ /* 0x0003e8000c101504 */
[----:B------:R1:W-:Y:S02]  /*1280*/  @P0 STG.E.U16 [R4.64], R10 ;  /* 0x0000000a04000986 */ /* 0x0003e4000c101504 */
.L_x_2:
[----:B------:R-:W-:Y:S01]  /*1290*/  IADD3 R8, P3, R8, 0x4, RZ ;  /* 0x0000000408087810 */ /* 0x000fe20007f7e0ff */
[----:B-1----:R-:W-:Y:S01]  /*12a0*/  IMAD.MOV.U32 R5, RZ, RZ, 0x2 ;  /* 0x00000002ff057424 */ /* 0x002fe200078e00ff */
[----:B------:R-:W-:-:S03]  /*12b0*/  PRMT R0, RZ, 0x7610, R0 ;  /* 0x00007610ff007816 */ /* 0x000fc60000000000 */
[----:B------:R-:W-:-:S04]  /*12c0*/  IMAD.IADD R2, R17, 0x1, R8 ;  /* 0x0000000111027824 */ /* 0x000fc800078e0208 */
[----:B------:R-:W-:-:S05]  /*12d0*/  IMAD.WIDE R4, R2, R5, c[0x0][0x1a8] ;  /* 0x00006a0002047625 */ /* 0x000fca00078e0205 */
[----:B------:R-:W2:Y:S01]  /*12e0*/  @!P1 LDG.E.EF.U16 R0, [R4.64] ;  /* 0x0000000404009981 */ /* 0x000ea2000c0e1500 */
[----:B------:R-:W-:Y:S01]  /*12f0*/  IMAD.X R9, RZ, RZ, R9, P3 ;  /* 0x000000ffff097224 */ /* 0x000fe200018e0609 */
[----:B------:R-:W-:Y:S02]  /*1300*/  SHF.R.S32.HI R3, RZ, 0x1f, R2 ;  /* 0x0000001fff037819 */ /* 0x000fe40000011402 */
[----:B------:R-:W-:-:S04]  /*1310*/  IADD3 R2, P4, R2, c[0x0][0x1c0], RZ ;  /* 0x0000700002027a10 */ /* 0x000fc80007f9e0ff */
[----:B------:R-:W-:Y:S01]  /*1320*/  IADD3.X R3, R3, c[0x0][0x1c4], RZ, P4, !PT ;  /* 0x0000710003037a10 */ /* 0x000fe200027fe4ff */
[----:B--2---:R-:W-:-:S04]  /*1330*/  IMAD.U32 R0, R0, 0x10000, RZ ;  /* 0x0001000000007824 */ /* 0x004fc800078e00ff */
[----:B------:R-:W-:-:S04]  /*1340*/  FMUL R0, R11, R0 ;  /* 0x000000000b007220 */ /* 0x000fc80000400000 */
[----:B------:R-:W1:Y:S02]  /*1350*/  FRND R6, R0 ;  /* 0x0000000000067307 */ /* 0x000e640000201000 */
[C---:B-1----:R-:W-:Y:S02]  /*1360*/  FSETP.GT.AND P0, PT, R6.reuse, -127, PT ;  /* 0xc2fe00000600780b */ /* 0x042fe40003f04000 */
[----:B------:R-:W-:-:S11]  /*1370*/  FSETP.NAN.AND P2, PT, R6, R6, PT ;  /* 0x000000060600720b */ /* 0x000fd60003f48000 */
[----:B------:R-:W-:-:S04]  /*1380*/  @!P0 FSEL R6, R6, -127, P2 ;  /* 0xc2fe000006068808 */ /* 0x000fc80001000000 */
[----:B------:R-:W1:Y:S01]  /*1390*/  F2I.S16.TRUNC.NTZ R7, R6 ;  /* 0x0000000600077305 */ /* 0x000e62000020e900 */
[C---:B------:R-:W-:Y:S02]  /*13a0*/  FSETP.GEU.AND P2, PT, R6.reuse, 127, PT ;  /* 0x42fe00000600780b */ /* 0x040fe40003f4e000 */
[----:B------:R-:W-:-:S11]  /*13b0*/  FSETP.NAN.AND P0, PT, R6, R6, PT ;  /* 0x000000060600720b */ /* 0x000fd60003f08000 */
[----:B-1----:R-:W-:Y:S02]  /*13c0*/  @P2 SEL R7, R7, 0x7f, P0 ;  /* 0x0000007f07072807 */ /* 0x002fe40000000000 */
[----:B------:R-:W-:-:S03]  /*13d0*/  ISETP.GE.U32.AND P0, PT, R8, 0xbfc, PT ;  /* 0x00000bfc0800780c */ /* 0x000fc60003f06070 */
[----:B------:R1:W-:Y:S01]  /*13e0*/  @!P1 STG.E.U8 [R2.64], R7 ;  /* 0x0000000702009986 */ /* 0x0003e2000c101104 */
[----:B------:R-:W-:-:S13]  /*13f0*/  ISETP.GE.U32.AND.EX P0, PT, R9, RZ, PT, P0 ;  /* 0x000000ff0900720c */ /* 0x000fda0003f06100 */
[----:B-1----:R-:W-:Y:S05]  /*1400*/  @!P0 BRA `(.L_x_2) ;  /* 0xfffffe8000008947 */ /* 0x002fea000383ffff */
[----:B------:R-:W-:Y:S05]  /*1410*/  EXIT ;  /* 0x000000000000794d */ /* 0x000fea0003800000 */
.L_x_3:
[----:B------:R-:W-:-:S00]  /*1420*/  BRA `(.L_x_3) ;  /* 0xfffffff000007947 */ /* 0x000fc0000383ffff */
[----:B------:R-:W-:-:S00]  /*1430*/  NOP ;  /* 0x0000000000007918 */ /* 0x000fc00000000000 */
        /* <DEDUP_REMOVED lines=12> */
.L_x_4:


//--------------------- .nv.global.init           --------------------------
	.section	.nv.global.init,"aw",@progbits
.nv.global.init:
	.type		_$_str,@object
	.size		_$_str,(.L_0 - _$_str)
_$_str:
        /*0000*/ 	.byte	0x5f, 0x5f, 0x43, 0x55, 0x44, 0x41, 0x5f, 0x46, 0x54, 0x5a, 0x00
.L_0:


//--------------------- .nv.shared.triton_red_fused__to_copy_add_amax_amin_clamp_mul_native_layer_norm_reciprocal_10 --------------------------
	.section	.nv.shared.triton_red_fused__to_copy_add_amax_amin_clamp_mul_native_layer_norm_reciprocal_10,"aw",@nobits
	.sectionflags	@""
	.align	16
